//
// Generated by NVIDIA NVVM Compiler
//
// Compiler Build ID: CL-36424714
// Cuda compilation tools, release 13.0, V13.0.88
// Based on NVVM 20.0.0
//

.version 9.0
.target sm_100
.address_size 64

	// .globl	gr_xhvpqsohikrkyd
.extern .shared .align 16 .b8 shared_cache[];

.visible .entry gr_xhvpqsohikrkyd(
	.param .u64 .ptr .align 1 gr_xhvpqsohikrkyd_param_0,
	.param .u64 .ptr .align 1 gr_xhvpqsohikrkyd_param_1
)
.maxntid 1024
{
	.reg .pred 	%p<30>;
	.reg .b32 	%r<8>;
	.reg .b64 	%rd<9>;
	.reg .b64 	%fd<49>;

	ld.param.u64 	%rd3, [gr_xhvpqsohikrkyd_param_0];
	ld.param.u64 	%rd2, [gr_xhvpqsohikrkyd_param_1];
	cvta.to.global.u64 	%rd4, %rd3;
	mov.u32 	%r1, %tid.x;
	mov.u32 	%r2, %ctaid.x;
	mov.u32 	%r4, %ntid.x;
	mad.lo.s32 	%r5, %r2, %r4, %r1;
	mul.wide.u32 	%rd5, %r5, 8;
	add.s64 	%rd1, %rd4, %rd5;
	ld.global.nc.f64 	%fd4, [%rd1];
	ld.global.nc.f64 	%fd5, [%rd1+1146880];
	setp.gt.f64 	%p1, %fd4, %fd5;
	selp.f64 	%fd6, %fd4, %fd5, %p1;
	ld.global.nc.f64 	%fd7, [%rd1+2293760];
	setp.gt.f64 	%p2, %fd6, %fd7;
	selp.f64 	%fd8, %fd6, %fd7, %p2;
	ld.global.nc.f64 	%fd9, [%rd1+3440640];
	setp.gt.f64 	%p3, %fd8, %fd9;
	selp.f64 	%fd10, %fd8, %fd9, %p3;
	ld.global.nc.f64 	%fd11, [%rd1+4587520];
	setp.gt.f64 	%p4, %fd10, %fd11;
	selp.f64 	%fd12, %fd10, %fd11, %p4;
	ld.global.nc.f64 	%fd13, [%rd1+5734400];
	setp.gt.f64 	%p5, %fd12, %fd13;
	selp.f64 	%fd14, %fd12, %fd13, %p5;
	ld.global.nc.f64 	%fd15, [%rd1+6881280];
	setp.gt.f64 	%p6, %fd14, %fd15;
	selp.f64 	%fd48, %fd14, %fd15, %p6;
	setp.gt.u32 	%p7, %r5, 107590;
	@%p7 bra 	$L__BB0_2;
	ld.global.nc.f64 	%fd16, [%rd1+8028160];
	setp.gt.f64 	%p8, %fd48, %fd16;
	selp.f64 	%fd48, %fd48, %fd16, %p8;
$L__BB0_2:
	shl.b32 	%r6, %r1, 3;
	mov.u32 	%r7, shared_cache;
	add.s32 	%r3, %r7, %r6;
	st.shared.f64 	[%r3], %fd48;
	bar.sync 	0;
	setp.gt.u32 	%p9, %r1, 511;
	@%p9 bra 	$L__BB0_4;
	ld.shared.f64 	%fd17, [%r3];
	ld.shared.f64 	%fd18, [%r3+4096];
	setp.gt.f64 	%p10, %fd17, %fd18;
	selp.f64 	%fd19, %fd17, %fd18, %p10;
	st.shared.f64 	[%r3], %fd19;
$L__BB0_4:
	bar.sync 	0;
	setp.gt.u32 	%p11, %r1, 255;
	@%p11 bra 	$L__BB0_6;
	ld.shared.f64 	%fd20, [%r3];
	ld.shared.f64 	%fd21, [%r3+2048];
	setp.gt.f64 	%p12, %fd20, %fd21;
	selp.f64 	%fd22, %fd20, %fd21, %p12;
	st.shared.f64 	[%r3], %fd22;
$L__BB0_6:
	bar.sync 	0;
	setp.gt.u32 	%p13, %r1, 127;
	@%p13 bra 	$L__BB0_8;
	ld.shared.f64 	%fd23, [%r3];
	ld.shared.f64 	%fd24, [%r3+1024];
	setp.gt.f64 	%p14, %fd23, %fd24;
	selp.f64 	%fd25, %fd23, %fd24, %p14;
	st.shared.f64 	[%r3], %fd25;
$L__BB0_8:
	bar.sync 	0;
	setp.gt.u32 	%p15, %r1, 63;
	@%p15 bra 	$L__BB0_10;
	ld.shared.f64 	%fd26, [%r3];
	ld.shared.f64 	%fd27, [%r3+512];
	setp.gt.f64 	%p16, %fd26, %fd27;
	selp.f64 	%fd28, %fd26, %fd27, %p16;
	st.shared.f64 	[%r3], %fd28;
$L__BB0_10:
	bar.sync 	0;
	setp.gt.u32 	%p17, %r1, 31;
	@%p17 bra 	$L__BB0_12;
	ld.shared.f64 	%fd29, [%r3];
	ld.shared.f64 	%fd30, [%r3+256];
	setp.gt.f64 	%p18, %fd29, %fd30;
	selp.f64 	%fd31, %fd29, %fd30, %p18;
	st.shared.f64 	[%r3], %fd31;
$L__BB0_12:
	bar.sync 	0;
	setp.gt.u32 	%p19, %r1, 15;
	@%p19 bra 	$L__BB0_14;
	ld.shared.f64 	%fd32, [%r3];
	ld.shared.f64 	%fd33, [%r3+128];
	setp.gt.f64 	%p20, %fd32, %fd33;
	selp.f64 	%fd34, %fd32, %fd33, %p20;
	st.shared.f64 	[%r3], %fd34;
$L__BB0_14:
	bar.sync 	0;
	setp.gt.u32 	%p21, %r1, 7;
	@%p21 bra 	$L__BB0_16;
	ld.shared.f64 	%fd35, [%r3];
	ld.shared.f64 	%fd36, [%r3+64];
	setp.gt.f64 	%p22, %fd35, %fd36;
	selp.f64 	%fd37, %fd35, %fd36, %p22;
	st.shared.f64 	[%r3], %fd37;
$L__BB0_16:
	bar.sync 	0;
	setp.gt.u32 	%p23, %r1, 3;
	@%p23 bra 	$L__BB0_18;
	ld.shared.f64 	%fd38, [%r3];
	ld.shared.f64 	%fd39, [%r3+32];
	setp.gt.f64 	%p24, %fd38, %fd39;
	selp.f64 	%fd40, %fd38, %fd39, %p24;
	st.shared.f64 	[%r3], %fd40;
$L__BB0_18:
	bar.sync 	0;
	setp.gt.u32 	%p25, %r1, 1;
	@%p25 bra 	$L__BB0_20;
	ld.shared.f64 	%fd41, [%r3];
	ld.shared.f64 	%fd42, [%r3+16];
	setp.gt.f64 	%p26, %fd41, %fd42;
	selp.f64 	%fd43, %fd41, %fd42, %p26;
	st.shared.f64 	[%r3], %fd43;
$L__BB0_20:
	bar.sync 	0;
	setp.ne.s32 	%p27, %r1, 0;
	@%p27 bra 	$L__BB0_22;
	ld.shared.v2.f64 	{%fd44, %fd45}, [shared_cache];
	setp.gt.f64 	%p28, %fd44, %fd45;
	selp.f64 	%fd46, %fd44, %fd45, %p28;
	st.shared.f64 	[shared_cache], %fd46;
$L__BB0_22:
	setp.ne.s32 	%p29, %r1, 0;
	bar.sync 	0;
	@%p29 bra 	$L__BB0_24;
	ld.shared.f64 	%fd47, [shared_cache];
	cvta.to.global.u64 	%rd6, %rd2;
	mul.wide.u32 	%rd7, %r2, 8;
	add.s64 	%rd8, %rd6, %rd7;
	st.global.f64 	[%rd8], %fd47;
$L__BB0_24:
	ret;

}


// ===== COMPILED SASS (sm_100) =====

	.target	sm_100

	.elftype	@"ET_EXEC"


//--------------------- .note.nv.tkinfo           --------------------------
	.section	.note.nv.tkinfo,"",@"SHT_NOTE"
	.sectionflags	@"SHF_NOTE_NV_TKINFO"
	.tkinfo
        /*0018*/ 	.word	0x00000002
        /*0030*/ 	.string	""
        /*0030*/ 	.string	"ptxas"
        /*0030*/ 	.string	"Cuda compilation tools, release 13.0, V13.0.88"
        /*0030*/ 	.string	"Build cuda_13.0.r13.0/compiler.36424714_0"
        /*0030*/ 	.string	"-arch sm_100 -m 64 "



//--------------------- .note.nv.cuinfo           --------------------------
	.section	.note.nv.cuinfo,"",@"SHT_NOTE"
	.sectionflags	@"SHF_NOTE_NV_CUINFO"
        /*0018*/ 	.short	0x0002
        /*001a*/ 	.short	0x0064
        /*001c*/ 	.short	0x0082
	.zero		2


//--------------------- .nv.info                  --------------------------
	.section	.nv.info,"",@"SHT_CUDA_INFO"
	.align	4


	//----- nvinfo : EIATTR_REGCOUNT
	.align		4
        /*0000*/ 	.byte	0x04, 0x2f
        /*0002*/ 	.short	(.L_1 - .L_0)
	.align		4
.L_0:
        /*0004*/ 	.word	index@(gr_xhvpqsohikrkyd)
        /*0008*/ 	.word	0x00000018


	//----- nvinfo : EIATTR_FRAME_SIZE
	.align		4
.L_1:
        /*000c*/ 	.byte	0x04, 0x11
        /*000e*/ 	.short	(.L_3 - .L_2)
	.align		4
.L_2:
        /*0010*/ 	.word	index@(gr_xhvpqsohikrkyd)
        /*0014*/ 	.word	0x00000000


	//----- nvinfo : EIATTR_MIN_STACK_SIZE
	.align		4
.L_3:
        /*0018*/ 	.byte	0x04, 0x12
        /*001a*/ 	.short	(.L_5 - .L_4)
	.align		4
.L_4:
        /*001c*/ 	.word	index@(gr_xhvpqsohikrkyd)
        /*0020*/ 	.word	0x00000000
.L_5:


//--------------------- .nv.compat                --------------------------
	.section	.nv.compat,"",@"SHT_CUDA_COMPAT_INFO"
	.align	4
        /*0000*/ 	.byte	0x02, 0x09, 0x00, 0x00, 0x02, 0x02, 0x01, 0x00, 0x02, 0x05, 0x05, 0x00, 0x03, 0x07, 0x01, 0x01
        /*0010*/ 	.byte	0x02, 0x03, 0x00, 0x00, 0x02, 0x06, 0x01, 0x00, 0x04, 0x0b, 0x08, 0x00, 0x01, 0x00, 0x00, 0x00
        /*0020*/ 	.byte	0x00, 0x00, 0x00, 0x00


//--------------------- .nv.info.gr_xhvpqsohikrkyd --------------------------
	.section	.nv.info.gr_xhvpqsohikrkyd,"",@"SHT_CUDA_INFO"
	.sectionflags	@""
	.align	4


	//----- nvinfo : EIATTR_CUDA_API_VERSION
	.align		4
        /*0000*/ 	.byte	0x04, 0x37
        /*0002*/ 	.short	(.L_7 - .L_6)
.L_6:
        /*0004*/ 	.word	0x00000082


	//----- nvinfo : EIATTR_KPARAM_INFO
	.align		4
.L_7:
        /*0008*/ 	.byte	0x04, 0x17
        /*000a*/ 	.short	(.L_9 - .L_8)
.L_8:
        /*000c*/ 	.word	0x00000000
        /*0010*/ 	.short	0x0001
        /*0012*/ 	.short	0x0008
        /*0014*/ 	.byte	0x00, 0xf5, 0x21, 0x00


	//----- nvinfo : EIATTR_KPARAM_INFO
	.align		4
.L_9:
        /*0018*/ 	.byte	0x04, 0x17
        /*001a*/ 	.short	(.L_11 - .L_10)
.L_10:
        /*001c*/ 	.word	0x00000000
        /*0020*/ 	.short	0x0000
        /*0022*/ 	.short	0x0000
        /*0024*/ 	.byte	0x00, 0xf5, 0x21, 0x00


	//----- nvinfo : EIATTR_SPARSE_MMA_MASK
	.align		4
.L_11:
        /*0028*/ 	.byte	0x03, 0x50
        /*002a*/ 	.short	0x0000


	//----- nvinfo : EIATTR_MAXREG_COUNT
	.align		4
        /*002c*/ 	.byte	0x03, 0x1b
        /*002e*/ 	.short	0x0040


	//----- nvinfo : EIATTR_NUM_BARRIERS
	.align		4
        /*0030*/ 	.byte	0x02, 0x4c
        /*0032*/ 	.byte	0x01
	.zero		1


	//----- nvinfo : EIATTR_MERCURY_ISA_VERSION
	.align		4
        /*0034*/ 	.byte	0x03, 0x5f
        /*0036*/ 	.short	0x0101


	//----- nvinfo : EIATTR_VRC_CTA_INIT_COUNT
	.align		4
        /*0038*/ 	.byte	0x02, 0x4a
	.zero		1
	.zero		1


	//----- nvinfo : EIATTR_EXIT_INSTR_OFFSETS
	.align		4
        /*003c*/ 	.byte	0x04, 0x1c
        /*003e*/ 	.short	(.L_13 - .L_12)


	//   ....[0]....
.L_12:
        /*0040*/ 	.word	0x000007d0


	//   ....[1]....
        /*0044*/ 	.word	0x00000820


	//----- nvinfo : EIATTR_MAX_THREADS
	.align		4
.L_13:
        /*0048*/ 	.byte	0x04, 0x05
        /*004a*/ 	.short	(.L_15 - .L_14)
.L_14:
        /*004c*/ 	.word	0x00000400
        /*0050*/ 	.word	0x00000001
        /*0054*/ 	.word	0x00000001


	//----- nvinfo : EIATTR_CBANK_PARAM_SIZE
	.align		4
.L_15:
        /*0058*/ 	.byte	0x03, 0x19
        /*005a*/ 	.short	0x0010


	//----- nvinfo : EIATTR_PARAM_CBANK
	.align		4
        /*005c*/ 	.byte	0x04, 0x0a
        /*005e*/ 	.short	(.L_17 - .L_16)
	.align		4
.L_16:
        /*0060*/ 	.word	index@(.nv.constant0.gr_xhvpqsohikrkyd)
        /*0064*/ 	.short	0x0380
        /*0066*/ 	.short	0x0010


	//----- nvinfo : EIATTR_SW_WAR
	.align		4
.L_17:
        /*0068*/ 	.byte	0x04, 0x36
        /*006a*/ 	.short	(.L_19 - .L_18)
.L_18:
        /*006c*/ 	.word	0x00000008
.L_19:


//--------------------- .nv.callgraph             --------------------------
	.section	.nv.callgraph,"",@"SHT_CUDA_CALLGRAPH"
	.align	4
	.sectionentsize	8
	.align		4
        /*0000*/ 	.word	0x00000000
	.align		4
        /*0004*/ 	.word	0xffffffff
	.align		4
        /*0008*/ 	.word	0x00000000
	.align		4
        /*000c*/ 	.word	0xfffffffe
	.align		4
        /*0010*/ 	.word	0x00000000
	.align		4
        /*0014*/ 	.word	0xfffffffd
	.align		4
        /*0018*/ 	.word	0x00000000
	.align		4
        /*001c*/ 	.word	0xfffffffc


//--------------------- .text.gr_xhvpqsohikrkyd   --------------------------
	.section	.text.gr_xhvpqsohikrkyd,"ax",@progbits
	.align	128
        .global         gr_xhvpqsohikrkyd
        .type           gr_xhvpqsohikrkyd,@function
        .size           gr_xhvpqsohikrkyd,(.L_x_1 - gr_xhvpqsohikrkyd)
        .other          gr_xhvpqsohikrkyd,@"STO_CUDA_ENTRY STV_DEFAULT"
gr_xhvpqsohikrkyd:
.text.gr_xhvpqsohikrkyd:
[----:B------:R-:W-:Y:S01]  /*0000*/  LDC R1, c[0x0][0x37c] ;  /* 0x0000df00ff017b82 */ /* 0x000fe20000000800 */
[----:B------:R-:W0:Y:S07]  /*0010*/  S2R R3, SR_TID.X ;  /* 0x0000000000037919 */ /* 0x000e2e0000002100 */
[----:B------:R-:W1:Y:S01]  /*0020*/  LDC.64 R12, c[0x0][0x380] ;  /* 0x0000e000ff0c7b82 */ /* 0x000e620000000a00 */
[----:B------:R-:W0:Y:S01]  /*0030*/  LDCU UR4, c[0x0][0x360] ;  /* 0x00006c00ff0477ac */ /* 0x000e220008000800 */
[----:B------:R-:W0:Y:S01]  /*0040*/  S2R R0, SR_CTAID.X ;  /* 0x0000000000007919 */ /* 0x000e220000002500 */
[----:B------:R-:W2:Y:S01]  /*0050*/  LDCU.64 UR6, c[0x0][0x358] ;  /* 0x00006b00ff0677ac */ /* 0x000ea20008000a00 */
[----:B0-----:R-:W-:-:S04]  /*0060*/  IMAD R5, R0, UR4, R3 ;  /* 0x0000000400057c24 */ /* 0x001fc8000f8e0203 */
[----:B-1----:R-:W-:-:S05]  /*0070*/  IMAD.WIDE.U32 R12, R5, 0x8, R12 ;  /* 0x00000008050c7825 */ /* 0x002fca00078e000c */
[----:B--2---:R-:W2:Y:S04]  /*0080*/  LDG.E.64.CONSTANT R14, desc[UR6][R12.64] ;  /* 0x000000060c0e7981 */ /* 0x004ea8000c1e9b00 */
[----:B------:R-:W2:Y:S04]  /*0090*/  LDG.E.64.CONSTANT R16, desc[UR6][R12.64+0x118000] ;  /* 0x118000060c107981 */ /* 0x000ea8000c1e9b00 */
[----:B------:R-:W3:Y:S04]  /*00a0*/  LDG.E.64.CONSTANT R18, desc[UR6][R12.64+0x230000] ;  /* 0x230000060c127981 */ /* 0x000ee8000c1e9b00 */
[----:B------:R-:W4:Y:S04]  /*00b0*/  LDG.E.64.CONSTANT R20, desc[UR6][R12.64+0x348000] ;  /* 0x348000060c147981 */ /* 0x000f28000c1e9b00 */
[----:B------:R-:W5:Y:S04]  /*00c0*/  LDG.E.64.CONSTANT R10, desc[UR6][R12.64+0x460000] ;  /* 0x460000060c0a7981 */ /* 0x000f68000c1e9b00 */
[----:B------:R-:W5:Y:S01]  /*00d0*/  LDG.E.64.CONSTANT R8, desc[UR6][R12.64+0x578000] ;  /* 0x578000060c087981 */ /* 0x000f62000c1e9b00 */
[----:B------:R-:W-:-:S03]  /*00e0*/  ISETP.GT.U32.AND P0, PT, R5, 0x1a446, PT ;  /* 0x0001a4460500780c */ /* 0x000fc60003f04070 */
[----:B------:R-:W5:Y:S10]  /*00f0*/  LDG.E.64.CONSTANT R6, desc[UR6][R12.64+0x690000] ;  /* 0x690000060c067981 */ /* 0x000f74000c1e9b00 */
[----:B------:R-:W5:Y:S01]  /*0100*/  @!P0 LDG.E.64.CONSTANT R4, desc[UR6][R12.64+0x7a8000] ;  /* 0x7a8000060c048981 */ /* 0x000f62000c1e9b00 */
[----:B------:R-:W0:Y:S01]  /*0110*/  S2UR UR5, SR_CgaCtaId ;  /* 0x00000000000579c3 */ /* 0x000e220000008800 */
[----:B------:R-:W-:-:S02]  /*0120*/  UMOV UR4, 0x400 ;  /* 0x0000040000047882 */ /* 0x000fc40000000000 */
[----:B0-----:R-:W-:-:S06]  /*0130*/  ULEA UR4, UR5, UR4, 0x18 ;  /* 0x0000000405047291 */ /* 0x001fcc000f8ec0ff */
[----:B------:R-:W-:Y:S01]  /*0140*/  LEA R2, R3, UR4, 0x3 ;  /* 0x0000000403027c11 */ /* 0x000fe2000f8e18ff */
[----:B--2---:R-:W-:-:S06]  /*0150*/  DSETP.GT.AND P1, PT, R14, R16, PT ;  /* 0x000000100e00722a */ /* 0x004fcc0003f24000 */
[----:B------:R-:W-:Y:S02]  /*0160*/  FSEL R14, R14, R16, P1 ;  /* 0x000000100e0e7208 */ /* 0x000fe40000800000 */
[----:B------:R-:W-:-:S06]  /*0170*/  FSEL R15, R15, R17, P1 ;  /* 0x000000110f0f7208 */ /* 0x000fcc0000800000 */
[----:B---3--:R-:W-:-:S06]  /*0180*/  DSETP.GT.AND P1, PT, R14, R18, PT ;  /* 0x000000120e00722a */ /* 0x008fcc0003f24000 */
[----:B------:R-:W-:Y:S02]  /*0190*/  FSEL R14, R14, R18, P1 ;  /* 0x000000120e0e7208 */ /* 0x000fe40000800000 */
[----:B------:R-:W-:-:S06]  /*01a0*/  FSEL R15, R15, R19, P1 ;  /* 0x000000130f0f7208 */ /* 0x000fcc0000800000 */
[----:B----4-:R-:W-:-:S06]  /*01b0*/  DSETP.GT.AND P1, PT, R14, R20, PT ;  /* 0x000000140e00722a */ /* 0x010fcc0003f24000 */
[----:B------:R-:W-:Y:S02]  /*01c0*/  FSEL R14, R14, R20, P1 ;  /* 0x000000140e0e7208 */ /* 0x000fe40000800000 */
[----:B------:R-:W-:-:S06]  /*01d0*/  FSEL R15, R15, R21, P1 ;  /* 0x000000150f0f7208 */ /* 0x000fcc0000800000 */
[----:B-----5:R-:W-:-:S06]  /*01e0*/  DSETP.GT.AND P1, PT, R14, R10, PT ;  /* 0x0000000a0e00722a */ /* 0x020fcc0003f24000 */
[----:B------:R-:W-:Y:S02]  /*01f0*/  FSEL R10, R14, R10, P1 ;  /* 0x0000000a0e0a7208 */ /* 0x000fe40000800000 */
[----:B------:R-:W-:-:S06]  /*0200*/  FSEL R11, R15, R11, P1 ;  /* 0x0000000b0f0b7208 */ /* 0x000fcc0000800000 */
[----:B------:R-:W-:-:S06]  /*0210*/  DSETP.GT.AND P1, PT, R10, R8, PT ;  /* 0x000000080a00722a */ /* 0x000fcc0003f24000 */
[----:B------:R-:W-:Y:S02]  /*0220*/  FSEL R8, R10, R8, P1 ;  /* 0x000000080a087208 */ /* 0x000fe40000800000 */
[----:B------:R-:W-:-:S06]  /*0230*/  FSEL R9, R11, R9, P1 ;  /* 0x000000090b097208 */ /* 0x000fcc0000800000 */
[----:B------:R-:W-:-:S06]  /*0240*/  DSETP.GT.AND P1, PT, R8, R6, PT ;  /* 0x000000060800722a */ /* 0x000fcc0003f24000 */
[----:B------:R-:W-:Y:S02]  /*0250*/  FSEL R6, R8, R6, P1 ;  /* 0x0000000608067208 */ /* 0x000fe40000800000 */
[----:B------:R-:W-:Y:S02]  /*0260*/  FSEL R7, R9, R7, P1 ;  /* 0x0000000709077208 */ /* 0x000fe40000800000 */
[----:B------:R-:W-:-:S04]  /*0270*/  ISETP.GT.U32.AND P1, PT, R3, 0x1ff, PT ;  /* 0x000001ff0300780c */ /* 0x000fc80003f24070 */
[----:B------:R-:W-:-:S06]  /*0280*/  @!P0 DSETP.GT.AND P2, PT, R6, R4, PT ;  /* 0x000000040600822a */ /* 0x000fcc0003f44000 */
[----:B------:R-:W-:Y:S02]  /*0290*/  @!P0 FSEL R4, R6, R4, P2 ;  /* 0x0000000406048208 */ /* 0x000fe40001000000 */
[----:B------:R-:W-:-:S03]  /*02a0*/  @!P0 FSEL R5, R7, R5, P2 ;  /* 0x0000000507058208 */ /* 0x000fc60001000000 */
[----:B------:R-:W-:Y:S02]  /*02b0*/  @!P0 IMAD.MOV.U32 R6, RZ, RZ, R4 ;  /* 0x000000ffff068224 */ /* 0x000fe400078e0004 */
[----:B------:R-:W-:Y:S01]  /*02c0*/  @!P0 IMAD.MOV.U32 R7, RZ, RZ, R5 ;  /* 0x000000ffff078224 */ /* 0x000fe200078e0005 */
[----:B------:R-:W-:-:S04]  /*02d0*/  ISETP.GT.U32.AND P0, PT, R3, 0xff, PT ;  /* 0x000000ff0300780c */ /* 0x000fc80003f04070 */
[----:B------:R-:W-:Y:S01]  /*02e0*/  STS.64 [R2], R6 ;  /* 0x0000000602007388 */ /* 0x000fe20000000a00 */
[----:B------:R-:W-:Y:S06]  /*02f0*/  BAR.SYNC.DEFER_BLOCKING 0x0 ;  /* 0x0000000000007b1d */ /* 0x000fec0000010000 */
[----:B------:R-:W-:Y:S04]  /*0300*/  @!P1 LDS.64 R4, [R2] ;  /* 0x0000000002049984 */ /* 0x000fe80000000a00 */
[----:B------:R-:W0:Y:S02]  /*0310*/  @!P1 LDS.64 R8, [R2+0x1000] ;  /* 0x0010000002089984 */ /* 0x000e240000000a00 */
[----:B0-----:R-:W-:-:S06]  /*0320*/  @!P1 DSETP.GT.AND P2, PT, R4, R8, PT ;  /* 0x000000080400922a */ /* 0x001fcc0003f44000 */
[----:B------:R-:W-:Y:S02]  /*0330*/  @!P1 FSEL R8, R4, R8, P2 ;  /* 0x0000000804089208 */ /* 0x000fe40001000000 */
[----:B------:R-:W-:-:S05]  /*0340*/  @!P1 FSEL R9, R5, R9, P2 ;  /* 0x0000000905099208 */ /* 0x000fca0001000000 */
[----:B------:R-:W-:Y:S01]  /*0350*/  @!P1 STS.64 [R2], R8 ;  /* 0x0000000802009388 */ /* 0x000fe20000000a00 */
[----:B------:R-:W-:Y:S01]  /*0360*/  BAR.SYNC.DEFER_BLOCKING 0x0 ;  /* 0x0000000000007b1d */ /* 0x000fe20000010000 */
[----:B------:R-:W-:-:S05]  /*0370*/  ISETP.GT.U32.AND P1, PT, R3, 0x7f, PT ;  /* 0x0000007f0300780c */ /* 0x000fca0003f24070 */
        /* <DEDUP_REMOVED lines=55> */
[----:B------:R-:W-:-:S05]  /*06f0*/  ISETP.NE.AND P0, PT, R3, RZ, PT ;  /* 0x000000ff0300720c */ /* 0x000fca0003f05270 */
[----:B------:R-:W-:Y:S04]  /*0700*/  @!P1 LDS.64 R4, [R2] ;  /* 0x0000000002049984 */ /* 0x000fe80000000a00 */
[----:B------:R-:W0:Y:S02]  /*0710*/  @!P1 LDS.64 R6, [R2+0x10] ;  /* 0x0000100002069984 */ /* 0x000e240000000a00 */
[----:B0-----:R-:W-:-:S06]  /*0720*/  @!P1 DSETP.GT.AND P2, PT, R4, R6, PT ;  /* 0x000000060400922a */ /* 0x001fcc0003f44000 */
[----:B------:R-:W-:Y:S02]  /*0730*/  @!P1 FSEL R8, R4, R6, P2 ;  /* 0x0000000604089208 */ /* 0x000fe40001000000 */
[----:B------:R-:W-:-:S05]  /*0740*/  @!P1 FSEL R9, R5, R7, P2 ;  /* 0x0000000705099208 */ /* 0x000fca0001000000 */
[----:B------:R-:W-:Y:S01]  /*0750*/  @!P1 STS.64 [R2], R8 ;  /* 0x0000000802009388 */ /* 0x000fe20000000a00 */
[----:B------:R-:W-:Y:S06]  /*0760*/  BAR.SYNC.DEFER_BLOCKING 0x0 ;  /* 0x0000000000007b1d */ /* 0x000fec0000010000 */
[----:B------:R-:W0:Y:S02]  /*0770*/  @!P0 LDS.128 R4, [UR4] ;  /* 0x00000004ff048984 */ /* 0x000e240008000c00 */
[----:B0-----:R-:W-:-:S06]  /*0780*/  @!P0 DSETP.GT.AND P1, PT, R4, R6, PT ;  /* 0x000000060400822a */ /* 0x001fcc0003f24000 */
[----:B------:R-:W-:Y:S02]  /*0790*/  @!P0 FSEL R4, R4, R6, P1 ;  /* 0x0000000604048208 */ /* 0x000fe40000800000 */
[----:B------:R-:W-:-:S05]  /*07a0*/  @!P0 FSEL R5, R5, R7, P1 ;  /* 0x0000000705058208 */ /* 0x000fca0000800000 */
[----:B------:R0:W-:Y:S01]  /*07b0*/  @!P0 STS.64 [UR4], R4 ;  /* 0x00000004ff008988 */ /* 0x0001e20008000a04 */
[----:B------:R-:W-:Y:S06]  /*07c0*/  BAR.SYNC.DEFER_BLOCKING 0x0 ;  /* 0x0000000000007b1d */ /* 0x000fec0000010000 */
[----:B------:R-:W-:Y:S05]  /*07d0*/  @P0 EXIT ;  /* 0x000000000000094d */ /* 0x000fea0003800000 */
[----:B------:R-:W1:Y:S01]  /*07e0*/  LDS.64 R2, [UR4] ;  /* 0x00000004ff027984 */ /* 0x000e620008000a00 */
[----:B0-----:R-:W0:Y:S02]  /*07f0*/  LDC.64 R4, c[0x0][0x388] ;  /* 0x0000e200ff047b82 */ /* 0x001e240000000a00 */
[----:B0-----:R-:W-:-:S05]  /*0800*/  IMAD.WIDE.U32 R4, R0, 0x8, R4 ;  /* 0x0000000800047825 */ /* 0x001fca00078e0004 */
[----:B-1----:R-:W-:Y:S01]  /*0810*/  STG.E.64 desc[UR6][R4.64], R2 ;  /* 0x0000000204007986 */ /* 0x002fe2000c101b06 */
[----:B------:R-:W-:Y:S05]  /*0820*/  EXIT ;  /* 0x000000000000794d */ /* 0x000fea0003800000 */
.L_x_0:
[----:B------:R-:W-:-:S00]  /*0830*/  BRA `(.L_x_0) ;  /* 0xfffffffc00fc7947 */ /* 0x000fc0000383ffff */
[----:B------:R-:W-:-:S00]  /*0840*/  NOP ;  /* 0x0000000000007918 */ /* 0x000fc00000000000 */
        /* <DEDUP_REMOVED lines=11> */
.L_x_1:


//--------------------- .nv.shared.gr_xhvpqsohikrkyd --------------------------
	.section	.nv.shared.gr_xhvpqsohikrkyd,"aw",@nobits
	.sectionflags	@""
	.align	16
	.zero		1024


//--------------------- .nv.shared.reserved.0     --------------------------
	.section	.nv.shared.reserved.0,"aw",@nobits
	.weak		__nv_reservedSMEM_offset_0_alias
	.size		__nv_reservedSMEM_offset_0_alias, 0, 64
	.other		__nv_reservedSMEM_offset_0_alias,@"STO_CUDA_RESERVED_SHARED STV_DEFAULT"
__nv_reservedSMEM_offset_0_alias:
	.zero		0
	.zero		64


//--------------------- .nv.constant0.gr_xhvpqsohikrkyd --------------------------
	.section	.nv.constant0.gr_xhvpqsohikrkyd,"a",@progbits
	.sectionflags	@""
	.align	4
.nv.constant0.gr_xhvpqsohikrkyd:
	.zero		912


//--------------------- SYMBOLS --------------------------

	.type		.nv.reservedSmem.offset0,@object
	.size		.nv.reservedSmem.offset0,0x4
	.type		.nv.reservedSmem.cap,@object
	.size		.nv.reservedSmem.cap,0x4
